//
// Generated by NVIDIA NVVM Compiler
//
// Compiler Build ID: CL-36424714
// Cuda compilation tools, release 13.0, V13.0.88
// Based on NVVM 20.0.0
//

.version 9.0
.target sm_100
.address_size 64

	// .globl	_Z11convolveGPUPKfPfiiS0_ii

.visible .entry _Z11convolveGPUPKfPfiiS0_ii(
	.param .u64 .ptr .align 1 _Z11convolveGPUPKfPfiiS0_ii_param_0,
	.param .u64 .ptr .align 1 _Z11convolveGPUPKfPfiiS0_ii_param_1,
	.param .u32 _Z11convolveGPUPKfPfiiS0_ii_param_2,
	.param .u32 _Z11convolveGPUPKfPfiiS0_ii_param_3,
	.param .u64 .ptr .align 1 _Z11convolveGPUPKfPfiiS0_ii_param_4,
	.param .u32 _Z11convolveGPUPKfPfiiS0_ii_param_5,
	.param .u32 _Z11convolveGPUPKfPfiiS0_ii_param_6
)
{
	.reg .pred 	%p<44>;
	.reg .b32 	%r<110>;
	.reg .b32 	%f<164>;
	.reg .b64 	%rd<29>;

	ld.param.u64 	%rd4, [_Z11convolveGPUPKfPfiiS0_ii_param_0];
	ld.param.u64 	%rd5, [_Z11convolveGPUPKfPfiiS0_ii_param_1];
	ld.param.u32 	%r48, [_Z11convolveGPUPKfPfiiS0_ii_param_2];
	ld.param.u32 	%r49, [_Z11convolveGPUPKfPfiiS0_ii_param_3];
	ld.param.u64 	%rd6, [_Z11convolveGPUPKfPfiiS0_ii_param_4];
	ld.param.u32 	%r50, [_Z11convolveGPUPKfPfiiS0_ii_param_5];
	ld.param.u32 	%r51, [_Z11convolveGPUPKfPfiiS0_ii_param_6];
	cvta.to.global.u64 	%rd1, %rd5;
	cvta.to.global.u64 	%rd2, %rd4;
	cvta.to.global.u64 	%rd3, %rd6;
	mov.u32 	%r52, %ctaid.x;
	mov.u32 	%r53, %ntid.x;
	mov.u32 	%r54, %tid.x;
	mad.lo.s32 	%r1, %r52, %r53, %r54;
	mov.u32 	%r55, %ctaid.y;
	mov.u32 	%r56, %ntid.y;
	mov.u32 	%r57, %tid.y;
	mad.lo.s32 	%r96, %r55, %r56, %r57;
	mov.u32 	%r58, %nctaid.x;
	mul.lo.s32 	%r3, %r58, %r53;
	mov.u32 	%r59, %nctaid.y;
	mul.lo.s32 	%r4, %r59, %r56;
	shr.u32 	%r60, %r51, 31;
	add.s32 	%r61, %r51, %r60;
	shr.s32 	%r5, %r61, 1;
	shr.u32 	%r62, %r50, 31;
	add.s32 	%r63, %r50, %r62;
	shr.s32 	%r6, %r63, 1;
	setp.ge.s32 	%p4, %r96, %r49;
	@%p4 bra 	$L__BB0_35;
	sub.s32 	%r7, %r49, %r5;
	sub.s32 	%r8, %r48, %r6;
	setp.gt.s32 	%p5, %r51, -2;
	neg.s32 	%r9, %r6;
	@%p5 bra 	$L__BB0_8;
$L__BB0_2:
	setp.lt.s32 	%p34, %r1, %r48;
	@%p34 bra 	$L__BB0_4;
$L__BB0_3:
	add.s32 	%r96, %r96, %r4;
	setp.lt.s32 	%p43, %r96, %r49;
	@%p43 bra 	$L__BB0_2;
	bra.uni 	$L__BB0_35;
$L__BB0_4:
	setp.ge.s32 	%p35, %r96, %r5;
	setp.lt.s32 	%p36, %r96, %r7;
	and.pred  	%p1, %p35, %p36;
	mul.lo.s32 	%r12, %r96, %r48;
	not.pred 	%p38, %p1;
	mov.u32 	%r97, %r1;
$L__BB0_5:
	setp.lt.s32 	%p37, %r97, %r6;
	or.pred  	%p39, %p38, %p37;
	setp.ge.s32 	%p40, %r97, %r8;
	or.pred  	%p41, %p39, %p40;
	@%p41 bra 	$L__BB0_7;
	add.s32 	%r93, %r97, %r12;
	mul.lo.s32 	%r94, %r93, 3;
	mul.wide.s32 	%rd27, %r94, 4;
	add.s64 	%rd28, %rd1, %rd27;
	mov.b32 	%r95, 0;
	st.global.u32 	[%rd28], %r95;
	st.global.u32 	[%rd28+4], %r95;
	st.global.u32 	[%rd28+8], %r95;
$L__BB0_7:
	add.s32 	%r97, %r97, %r3;
	setp.lt.s32 	%p42, %r97, %r48;
	@%p42 bra 	$L__BB0_5;
	bra.uni 	$L__BB0_3;
$L__BB0_8:
	setp.gt.s32 	%p6, %r50, -2;
	@%p6 bra 	$L__BB0_15;
$L__BB0_9:
	setp.lt.s32 	%p25, %r1, %r48;
	@%p25 bra 	$L__BB0_11;
$L__BB0_10:
	add.s32 	%r96, %r96, %r4;
	setp.lt.s32 	%p33, %r96, %r49;
	@%p33 bra 	$L__BB0_9;
	bra.uni 	$L__BB0_35;
$L__BB0_11:
	setp.ge.s32 	%p26, %r96, %r5;
	setp.lt.s32 	%p27, %r96, %r7;
	and.pred  	%p2, %p26, %p27;
	mul.lo.s32 	%r17, %r96, %r48;
	mov.u32 	%r99, %r1;
$L__BB0_12:
	setp.ge.s32 	%p28, %r99, %r6;
	and.pred  	%p29, %p2, %p28;
	setp.lt.s32 	%p30, %r99, %r8;
	and.pred  	%p31, %p29, %p30;
	@%p31 bra 	$L__BB0_14;
$L__BB0_13:
	add.s32 	%r99, %r99, %r3;
	setp.lt.s32 	%p32, %r99, %r48;
	@%p32 bra 	$L__BB0_12;
	bra.uni 	$L__BB0_10;
$L__BB0_14:
	add.s32 	%r90, %r99, %r17;
	mul.lo.s32 	%r91, %r90, 3;
	mul.wide.s32 	%rd25, %r91, 4;
	add.s64 	%rd26, %rd1, %rd25;
	mov.b32 	%r92, 0;
	st.global.u32 	[%rd26], %r92;
	st.global.u32 	[%rd26+4], %r92;
	st.global.u32 	[%rd26+8], %r92;
	bra.uni 	$L__BB0_13;
$L__BB0_15:
	abs.s32 	%r64, %r6;
	add.s32 	%r20, %r6, %r64;
	add.s32 	%r65, %r20, 1;
	and.b32  	%r21, %r65, 7;
	max.s32 	%r66, %r6, %r9;
	add.s32 	%r67, %r6, %r66;
	add.s32 	%r68, %r67, 1;
	and.b32  	%r69, %r68, -8;
	neg.s32 	%r22, %r69;
$L__BB0_16:
	setp.ge.s32 	%p7, %r1, %r48;
	@%p7 bra 	$L__BB0_34;
	setp.ge.s32 	%p8, %r96, %r5;
	setp.lt.s32 	%p9, %r96, %r7;
	and.pred  	%p3, %p8, %p9;
	not.pred 	%p11, %p3;
	mov.u32 	%r101, %r1;
$L__BB0_18:
	setp.lt.s32 	%p10, %r101, %r6;
	or.pred  	%p12, %p11, %p10;
	setp.ge.s32 	%p13, %r101, %r8;
	or.pred  	%p14, %p12, %p13;
	@%p14 bra 	$L__BB0_33;
	neg.s32 	%r102, %r5;
	mov.f32 	%f161, 0f00000000;
	mov.f32 	%f162, %f161;
	mov.f32 	%f163, %f161;
$L__BB0_20:
	mov.u32 	%r26, %r102;
	setp.lt.u32 	%p15, %r20, 7;
	add.s32 	%r70, %r26, %r96;
	mul.lo.s32 	%r27, %r70, %r48;
	add.s32 	%r28, %r27, %r101;
	add.s32 	%r71, %r26, %r5;
	mul.lo.s32 	%r103, %r71, %r50;
	add.s32 	%r30, %r103, %r6;
	mov.u32 	%r107, %r9;
	@%p15 bra 	$L__BB0_23;
	add.s32 	%r72, %r9, %r101;
	add.s32 	%r73, %r72, %r27;
	mul.lo.s32 	%r104, %r73, 3;
	mov.u32 	%r105, %r22;
	mov.u32 	%r107, %r9;
$L__BB0_22:
	.pragma "nounroll";
	mul.wide.s32 	%rd7, %r103, 4;
	add.s64 	%rd8, %rd3, %rd7;
	ld.global.f32 	%f42, [%rd8];
	mul.wide.s32 	%rd9, %r104, 4;
	add.s64 	%rd10, %rd2, %rd9;
	ld.global.f32 	%f43, [%rd10];
	fma.rn.f32 	%f44, %f42, %f43, %f161;
	ld.global.f32 	%f45, [%rd10+4];
	fma.rn.f32 	%f46, %f42, %f45, %f162;
	ld.global.f32 	%f47, [%rd10+8];
	fma.rn.f32 	%f48, %f42, %f47, %f163;
	ld.global.f32 	%f49, [%rd8+4];
	ld.global.f32 	%f50, [%rd10+12];
	fma.rn.f32 	%f51, %f49, %f50, %f44;
	ld.global.f32 	%f52, [%rd10+16];
	fma.rn.f32 	%f53, %f49, %f52, %f46;
	ld.global.f32 	%f54, [%rd10+20];
	fma.rn.f32 	%f55, %f49, %f54, %f48;
	ld.global.f32 	%f56, [%rd8+8];
	ld.global.f32 	%f57, [%rd10+24];
	fma.rn.f32 	%f58, %f56, %f57, %f51;
	ld.global.f32 	%f59, [%rd10+28];
	fma.rn.f32 	%f60, %f56, %f59, %f53;
	ld.global.f32 	%f61, [%rd10+32];
	fma.rn.f32 	%f62, %f56, %f61, %f55;
	ld.global.f32 	%f63, [%rd8+12];
	ld.global.f32 	%f64, [%rd10+36];
	fma.rn.f32 	%f65, %f63, %f64, %f58;
	ld.global.f32 	%f66, [%rd10+40];
	fma.rn.f32 	%f67, %f63, %f66, %f60;
	ld.global.f32 	%f68, [%rd10+44];
	fma.rn.f32 	%f69, %f63, %f68, %f62;
	ld.global.f32 	%f70, [%rd8+16];
	ld.global.f32 	%f71, [%rd10+48];
	fma.rn.f32 	%f72, %f70, %f71, %f65;
	ld.global.f32 	%f73, [%rd10+52];
	fma.rn.f32 	%f74, %f70, %f73, %f67;
	ld.global.f32 	%f75, [%rd10+56];
	fma.rn.f32 	%f76, %f70, %f75, %f69;
	ld.global.f32 	%f77, [%rd8+20];
	ld.global.f32 	%f78, [%rd10+60];
	fma.rn.f32 	%f79, %f77, %f78, %f72;
	ld.global.f32 	%f80, [%rd10+64];
	fma.rn.f32 	%f81, %f77, %f80, %f74;
	ld.global.f32 	%f82, [%rd10+68];
	fma.rn.f32 	%f83, %f77, %f82, %f76;
	ld.global.f32 	%f84, [%rd8+24];
	ld.global.f32 	%f85, [%rd10+72];
	fma.rn.f32 	%f86, %f84, %f85, %f79;
	ld.global.f32 	%f87, [%rd10+76];
	fma.rn.f32 	%f88, %f84, %f87, %f81;
	ld.global.f32 	%f89, [%rd10+80];
	fma.rn.f32 	%f90, %f84, %f89, %f83;
	ld.global.f32 	%f91, [%rd8+28];
	ld.global.f32 	%f92, [%rd10+84];
	fma.rn.f32 	%f161, %f91, %f92, %f86;
	ld.global.f32 	%f93, [%rd10+88];
	fma.rn.f32 	%f162, %f91, %f93, %f88;
	ld.global.f32 	%f94, [%rd10+92];
	fma.rn.f32 	%f163, %f91, %f94, %f90;
	add.s32 	%r107, %r107, 8;
	add.s32 	%r105, %r105, 8;
	add.s32 	%r104, %r104, 24;
	add.s32 	%r103, %r103, 8;
	setp.ne.s32 	%p16, %r105, 0;
	@%p16 bra 	$L__BB0_22;
$L__BB0_23:
	setp.eq.s32 	%p17, %r21, 0;
	@%p17 bra 	$L__BB0_31;
	add.s32 	%r74, %r21, -1;
	setp.lt.u32 	%p18, %r74, 3;
	@%p18 bra 	$L__BB0_26;
	add.s32 	%r75, %r28, %r107;
	mul.lo.s32 	%r76, %r75, 3;
	add.s32 	%r77, %r30, %r107;
	mul.wide.s32 	%rd11, %r77, 4;
	add.s64 	%rd12, %rd3, %rd11;
	ld.global.f32 	%f96, [%rd12];
	mul.wide.s32 	%rd13, %r76, 4;
	add.s64 	%rd14, %rd2, %rd13;
	ld.global.f32 	%f97, [%rd14];
	fma.rn.f32 	%f98, %f96, %f97, %f161;
	ld.global.f32 	%f99, [%rd14+4];
	fma.rn.f32 	%f100, %f96, %f99, %f162;
	ld.global.f32 	%f101, [%rd14+8];
	fma.rn.f32 	%f102, %f96, %f101, %f163;
	ld.global.f32 	%f103, [%rd12+4];
	ld.global.f32 	%f104, [%rd14+12];
	fma.rn.f32 	%f105, %f103, %f104, %f98;
	ld.global.f32 	%f106, [%rd14+16];
	fma.rn.f32 	%f107, %f103, %f106, %f100;
	ld.global.f32 	%f108, [%rd14+20];
	fma.rn.f32 	%f109, %f103, %f108, %f102;
	ld.global.f32 	%f110, [%rd12+8];
	ld.global.f32 	%f111, [%rd14+24];
	fma.rn.f32 	%f112, %f110, %f111, %f105;
	ld.global.f32 	%f113, [%rd14+28];
	fma.rn.f32 	%f114, %f110, %f113, %f107;
	ld.global.f32 	%f115, [%rd14+32];
	fma.rn.f32 	%f116, %f110, %f115, %f109;
	ld.global.f32 	%f117, [%rd12+12];
	ld.global.f32 	%f118, [%rd14+36];
	fma.rn.f32 	%f161, %f117, %f118, %f112;
	ld.global.f32 	%f119, [%rd14+40];
	fma.rn.f32 	%f162, %f117, %f119, %f114;
	ld.global.f32 	%f120, [%rd14+44];
	fma.rn.f32 	%f163, %f117, %f120, %f116;
	add.s32 	%r107, %r107, 4;
$L__BB0_26:
	add.s32 	%r79, %r20, 1;
	and.b32  	%r78, %r79, 3;
	setp.eq.s32 	%p19, %r78, 0;
	@%p19 bra 	$L__BB0_31;
	setp.eq.s32 	%p20, %r78, 1;
	@%p20 bra 	$L__BB0_29;
	add.s32 	%r80, %r28, %r107;
	mul.lo.s32 	%r81, %r80, 3;
	add.s32 	%r82, %r30, %r107;
	mul.wide.s32 	%rd15, %r82, 4;
	add.s64 	%rd16, %rd3, %rd15;
	ld.global.f32 	%f122, [%rd16];
	mul.wide.s32 	%rd17, %r81, 4;
	add.s64 	%rd18, %rd2, %rd17;
	ld.global.f32 	%f123, [%rd18];
	fma.rn.f32 	%f124, %f122, %f123, %f161;
	ld.global.f32 	%f125, [%rd18+4];
	fma.rn.f32 	%f126, %f122, %f125, %f162;
	ld.global.f32 	%f127, [%rd18+8];
	fma.rn.f32 	%f128, %f122, %f127, %f163;
	ld.global.f32 	%f129, [%rd16+4];
	ld.global.f32 	%f130, [%rd18+12];
	fma.rn.f32 	%f161, %f129, %f130, %f124;
	ld.global.f32 	%f131, [%rd18+16];
	fma.rn.f32 	%f162, %f129, %f131, %f126;
	ld.global.f32 	%f132, [%rd18+20];
	fma.rn.f32 	%f163, %f129, %f132, %f128;
	add.s32 	%r107, %r107, 2;
$L__BB0_29:
	and.b32  	%r83, %r20, 1;
	setp.eq.b32 	%p21, %r83, 1;
	@%p21 bra 	$L__BB0_31;
	add.s32 	%r84, %r28, %r107;
	mul.lo.s32 	%r85, %r84, 3;
	add.s32 	%r86, %r30, %r107;
	mul.wide.s32 	%rd19, %r86, 4;
	add.s64 	%rd20, %rd3, %rd19;
	ld.global.f32 	%f133, [%rd20];
	mul.wide.s32 	%rd21, %r85, 4;
	add.s64 	%rd22, %rd2, %rd21;
	ld.global.f32 	%f134, [%rd22];
	fma.rn.f32 	%f161, %f133, %f134, %f161;
	ld.global.f32 	%f135, [%rd22+4];
	fma.rn.f32 	%f162, %f133, %f135, %f162;
	ld.global.f32 	%f136, [%rd22+8];
	fma.rn.f32 	%f163, %f133, %f136, %f163;
$L__BB0_31:
	add.s32 	%r102, %r26, 1;
	abs.s32 	%r87, %r5;
	setp.ne.s32 	%p22, %r26, %r87;
	@%p22 bra 	$L__BB0_20;
	mad.lo.s32 	%r88, %r96, %r48, %r101;
	mul.lo.s32 	%r89, %r88, 3;
	mul.wide.s32 	%rd23, %r89, 4;
	add.s64 	%rd24, %rd1, %rd23;
	st.global.f32 	[%rd24], %f161;
	st.global.f32 	[%rd24+4], %f162;
	st.global.f32 	[%rd24+8], %f163;
$L__BB0_33:
	add.s32 	%r101, %r101, %r3;
	setp.lt.s32 	%p23, %r101, %r48;
	@%p23 bra 	$L__BB0_18;
$L__BB0_34:
	add.s32 	%r96, %r96, %r4;
	setp.lt.s32 	%p24, %r96, %r49;
	@%p24 bra 	$L__BB0_16;
$L__BB0_35:
	ret;

}


// ===== COMPILED SASS (sm_100) =====

	.target	sm_100

	.elftype	@"ET_EXEC"


//--------------------- .note.nv.tkinfo           --------------------------
	.section	.note.nv.tkinfo,"",@"SHT_NOTE"
	.sectionflags	@"SHF_NOTE_NV_TKINFO"
	.tkinfo
        /*0018*/ 	.word	0x00000002
        /*0030*/ 	.string	""
        /*0030*/ 	.string	"ptxas"
        /*0030*/ 	.string	"Cuda compilation tools, release 13.0, V13.0.88"
        /*0030*/ 	.string	"Build cuda_13.0.r13.0/compiler.36424714_0"
        /*0030*/ 	.string	"-arch sm_100 -m 64 "



//--------------------- .note.nv.cuinfo           --------------------------
	.section	.note.nv.cuinfo,"",@"SHT_NOTE"
	.sectionflags	@"SHF_NOTE_NV_CUINFO"
        /*0018*/ 	.short	0x0002
        /*001a*/ 	.short	0x0064
        /*001c*/ 	.short	0x0082
	.zero		2


//--------------------- .nv.info                  --------------------------
	.section	.nv.info,"",@"SHT_CUDA_INFO"
	.align	4


	//----- nvinfo : EIATTR_REGCOUNT
	.align		4
        /*0000*/ 	.byte	0x04, 0x2f
        /*0002*/ 	.short	(.L_1 - .L_0)
	.align		4
.L_0:
        /*0004*/ 	.word	index@(_Z11convolveGPUPKfPfiiS0_ii)
        /*0008*/ 	.word	0x00000020


	//----- nvinfo : EIATTR_FRAME_SIZE
	.align		4
.L_1:
        /*000c*/ 	.byte	0x04, 0x11
        /*000e*/ 	.short	(.L_3 - .L_2)
	.align		4
.L_2:
        /*0010*/ 	.word	index@(_Z11convolveGPUPKfPfiiS0_ii)
        /*0014*/ 	.word	0x00000000


	//----- nvinfo : EIATTR_MIN_STACK_SIZE
	.align		4
.L_3:
        /*0018*/ 	.byte	0x04, 0x12
        /*001a*/ 	.short	(.L_5 - .L_4)
	.align		4
.L_4:
        /*001c*/ 	.word	index@(_Z11convolveGPUPKfPfiiS0_ii)
        /*0020*/ 	.word	0x00000000
.L_5:


//--------------------- .nv.compat                --------------------------
	.section	.nv.compat,"",@"SHT_CUDA_COMPAT_INFO"
	.align	4
        /*0000*/ 	.byte	0x02, 0x09, 0x00, 0x00, 0x02, 0x02, 0x01, 0x00, 0x02, 0x05, 0x05, 0x00, 0x03, 0x07, 0x01, 0x01
        /*0010*/ 	.byte	0x02, 0x03, 0x00, 0x00, 0x02, 0x06, 0x01, 0x00, 0x04, 0x0b, 0x08, 0x00, 0x09, 0x00, 0x00, 0x00
        /*0020*/ 	.byte	0x00, 0x00, 0x00, 0x00


//--------------------- .nv.info._Z11convolveGPUPKfPfiiS0_ii --------------------------
	.section	.nv.info._Z11convolveGPUPKfPfiiS0_ii,"",@"SHT_CUDA_INFO"
	.sectionflags	@""
	.align	4


	//----- nvinfo : EIATTR_CUDA_API_VERSION
	.align		4
        /*0000*/ 	.byte	0x04, 0x37
        /*0002*/ 	.short	(.L_7 - .L_6)
.L_6:
        /*0004*/ 	.word	0x00000082


	//----- nvinfo : EIATTR_KPARAM_INFO
	.align		4
.L_7:
        /*0008*/ 	.byte	0x04, 0x17
        /*000a*/ 	.short	(.L_9 - .L_8)
.L_8:
        /*000c*/ 	.word	0x00000000
        /*0010*/ 	.short	0x0006
        /*0012*/ 	.short	0x0024
        /*0014*/ 	.byte	0x00, 0xf0, 0x11, 0x00


	//----- nvinfo : EIATTR_KPARAM_INFO
	.align		4
.L_9:
        /*0018*/ 	.byte	0x04, 0x17
        /*001a*/ 	.short	(.L_11 - .L_10)
.L_10:
        /*001c*/ 	.word	0x00000000
        /*0020*/ 	.short	0x0005
        /*0022*/ 	.short	0x0020
        /*0024*/ 	.byte	0x00, 0xf0, 0x11, 0x00


	//----- nvinfo : EIATTR_KPARAM_INFO
	.align		4
.L_11:
        /*0028*/ 	.byte	0x04, 0x17
        /*002a*/ 	.short	(.L_13 - .L_12)
.L_12:
        /*002c*/ 	.word	0x00000000
        /*0030*/ 	.short	0x0004
        /*0032*/ 	.short	0x0018
        /*0034*/ 	.byte	0x00, 0xf5, 0x21, 0x00


	//----- nvinfo : EIATTR_KPARAM_INFO
	.align		4
.L_13:
        /*0038*/ 	.byte	0x04, 0x17
        /*003a*/ 	.short	(.L_15 - .L_14)
.L_14:
        /*003c*/ 	.word	0x00000000
        /*0040*/ 	.short	0x0003
        /*0042*/ 	.short	0x0014
        /*0044*/ 	.byte	0x00, 0xf0, 0x11, 0x00


	//----- nvinfo : EIATTR_KPARAM_INFO
	.align		4
.L_15:
        /*0048*/ 	.byte	0x04, 0x17
        /*004a*/ 	.short	(.L_17 - .L_16)
.L_16:
        /*004c*/ 	.word	0x00000000
        /*0050*/ 	.short	0x0002
        /*0052*/ 	.short	0x0010
        /*0054*/ 	.byte	0x00, 0xf0, 0x11, 0x00


	//----- nvinfo : EIATTR_KPARAM_INFO
	.align		4
.L_17:
        /*0058*/ 	.byte	0x04, 0x17
        /*005a*/ 	.short	(.L_19 - .L_18)
.L_18:
        /*005c*/ 	.word	0x00000000
        /*0060*/ 	.short	0x0001
        /*0062*/ 	.short	0x0008
        /*0064*/ 	.byte	0x00, 0xf5, 0x21, 0x00


	//----- nvinfo : EIATTR_KPARAM_INFO
	.align		4
.L_19:
        /*0068*/ 	.byte	0x04, 0x17
        /*006a*/ 	.short	(.L_21 - .L_20)
.L_20:
        /*006c*/ 	.word	0x00000000
        /*0070*/ 	.short	0x0000
        /*0072*/ 	.short	0x0000
        /*0074*/ 	.byte	0x00, 0xf5, 0x21, 0x00


	//----- nvinfo : EIATTR_SPARSE_MMA_MASK
	.align		4
.L_21:
        /*0078*/ 	.byte	0x03, 0x50
        /*007a*/ 	.short	0x0000


	//----- nvinfo : EIATTR_MAXREG_COUNT
	.align		4
        /*007c*/ 	.byte	0x03, 0x1b
        /*007e*/ 	.short	0x00ff


	//----- nvinfo : EIATTR_MERCURY_ISA_VERSION
	.align		4
        /*0080*/ 	.byte	0x03, 0x5f
        /*0082*/ 	.short	0x0101


	//----- nvinfo : EIATTR_VRC_CTA_INIT_COUNT
	.align		4
        /*0084*/ 	.byte	0x02, 0x4a
	.zero		1
	.zero		1


	//----- nvinfo : EIATTR_EXIT_INSTR_OFFSETS
	.align		4
        /*0088*/ 	.byte	0x04, 0x1c
        /*008a*/ 	.short	(.L_23 - .L_22)


	//   ....[0]....
.L_22:
        /*008c*/ 	.word	0x00000110


	//   ....[1]....
        /*0090*/ 	.word	0x00000360


	//   ....[2]....
        /*0094*/ 	.word	0x00000520


	//   ....[3]....
        /*0098*/ 	.word	0x00001270


	//----- nvinfo : EIATTR_CRS_STACK_SIZE
	.align		4
.L_23:
        /*009c*/ 	.byte	0x04, 0x1e
        /*009e*/ 	.short	(.L_25 - .L_24)
.L_24:
        /*00a0*/ 	.word	0x00000000


	//----- nvinfo : EIATTR_CBANK_PARAM_SIZE
	.align		4
.L_25:
        /*00a4*/ 	.byte	0x03, 0x19
        /*00a6*/ 	.short	0x0028


	//----- nvinfo : EIATTR_PARAM_CBANK
	.align		4
        /*00a8*/ 	.byte	0x04, 0x0a
        /*00aa*/ 	.short	(.L_27 - .L_26)
	.align		4
.L_26:
        /*00ac*/ 	.word	index@(.nv.constant0._Z11convolveGPUPKfPfiiS0_ii)
        /*00b0*/ 	.short	0x0380
        /*00b2*/ 	.short	0x0028


	//----- nvinfo : EIATTR_SW_WAR
	.align		4
.L_27:
        /*00b4*/ 	.byte	0x04, 0x36
        /*00b6*/ 	.short	(.L_29 - .L_28)
.L_28:
        /*00b8*/ 	.word	0x00000008
.L_29:


//--------------------- .nv.callgraph             --------------------------
	.section	.nv.callgraph,"",@"SHT_CUDA_CALLGRAPH"
	.align	4
	.sectionentsize	8
	.align		4
        /*0000*/ 	.word	0x00000000
	.align		4
        /*0004*/ 	.word	0xffffffff
	.align		4
        /*0008*/ 	.word	0x00000000
	.align		4
        /*000c*/ 	.word	0xfffffffe
	.align		4
        /*0010*/ 	.word	0x00000000
	.align		4
        /*0014*/ 	.word	0xfffffffd
	.align		4
        /*0018*/ 	.word	0x00000000
	.align		4
        /*001c*/ 	.word	0xfffffffc


//--------------------- .text._Z11convolveGPUPKfPfiiS0_ii --------------------------
	.section	.text._Z11convolveGPUPKfPfiiS0_ii,"ax",@progbits
	.align	128
        .global         _Z11convolveGPUPKfPfiiS0_ii
        .type           _Z11convolveGPUPKfPfiiS0_ii,@function
        .size           _Z11convolveGPUPKfPfiiS0_ii,(.L_x_23 - _Z11convolveGPUPKfPfiiS0_ii)
        .other          _Z11convolveGPUPKfPfiiS0_ii,@"STO_CUDA_ENTRY STV_DEFAULT"
_Z11convolveGPUPKfPfiiS0_ii:
.text._Z11convolveGPUPKfPfiiS0_ii:
[----:B------:R-:W-:Y:S01]  /*0000*/  LDC R1, c[0x0][0x37c] ;  /* 0x0000df00ff017b82 */ /* 0x000fe20000000800 */
[----:B------:R-:W0:Y:S01]  /*0010*/  S2R R6, SR_TID.Y ;  /* 0x0000000000067919 */ /* 0x000e220000002200 */
[----:B------:R-:W1:Y:S06]  /*0020*/  LDCU UR4, c[0x0][0x360] ;  /* 0x00006c00ff0477ac */ /* 0x000e6c0008000800 */
[----:B------:R-:W2:Y:S01]  /*0030*/  LDC R3, c[0x0][0x360] ;  /* 0x0000d800ff037b82 */ /* 0x000ea20000000800 */
[----:B------:R-:W2:Y:S01]  /*0040*/  S2R R0, SR_TID.X ;  /* 0x0000000000007919 */ /* 0x000ea20000002100 */
[----:B------:R-:W3:Y:S01]  /*0050*/  LDCU UR5, c[0x0][0x364] ;  /* 0x00006c80ff0577ac */ /* 0x000ee20008000800 */
[----:B------:R-:W4:Y:S05]  /*0060*/  LDCU UR8, c[0x0][0x394] ;  /* 0x00007280ff0877ac */ /* 0x000f2a0008000800 */
[----:B------:R-:W0:Y:S08]  /*0070*/  S2UR UR10, SR_CTAID.Y ;  /* 0x00000000000a79c3 */ /* 0x000e300000002600 */
[----:B------:R-:W0:Y:S01]  /*0080*/  LDC R5, c[0x0][0x364] ;  /* 0x0000d900ff057b82 */ /* 0x000e220000000800 */
[----:B------:R-:W1:Y:S01]  /*0090*/  LDCU UR6, c[0x0][0x370] ;  /* 0x00006e00ff0677ac */ /* 0x000e620008000800 */
[----:B------:R-:W3:Y:S06]  /*00a0*/  LDCU UR7, c[0x0][0x374] ;  /* 0x00006e80ff0777ac */ /* 0x000eec0008000800 */
[----:B------:R-:W2:Y:S01]  /*00b0*/  S2UR UR9, SR_CTAID.X ;  /* 0x00000000000979c3 */ /* 0x000ea20000002500 */
[----:B-1----:R-:W-:-:S02]  /*00c0*/  UIMAD UR4, UR4, UR6, URZ ;  /* 0x00000006040472a4 */ /* 0x002fc4000f8e02ff */
[----:B---3--:R-:W-:Y:S01]  /*00d0*/  UIMAD UR5, UR5, UR7, URZ ;  /* 0x00000007050572a4 */ /* 0x008fe2000f8e02ff */
[----:B0-----:R-:W-:-:S05]  /*00e0*/  IMAD R6, R5, UR10, R6 ;  /* 0x0000000a05067c24 */ /* 0x001fca000f8e0206 */
[----:B----4-:R-:W-:Y:S01]  /*00f0*/  ISETP.GE.AND P0, PT, R6, UR8, PT ;  /* 0x0000000806007c0c */ /* 0x010fe2000bf06270 */
[----:B--2---:R-:W-:-:S12]  /*0100*/  IMAD R0, R3, UR9, R0 ;  /* 0x0000000903007c24 */ /* 0x004fd8000f8e0200 */
[----:B------:R-:W-:Y:S05]  /*0110*/  @P0 EXIT ;  /* 0x000000000000094d */ /* 0x000fea0003800000 */
[----:B------:R-:W0:Y:S01]  /*0120*/  LDCU.64 UR10, c[0x0][0x3a0] ;  /* 0x00007400ff0a77ac */ /* 0x000e220008000a00 */
[----:B------:R-:W1:Y:S01]  /*0130*/  LDCU UR9, c[0x0][0x390] ;  /* 0x00007200ff0977ac */ /* 0x000e620008000800 */
[----:B------:R-:W2:Y:S01]  /*0140*/  LDCU.64 UR14, c[0x0][0x358] ;  /* 0x00006b00ff0e77ac */ /* 0x000ea20008000a00 */
[----:B0-----:R-:W-:Y:S02]  /*0150*/  UISETP.GT.AND UP0, UPT, UR11, -0x2, UPT ;  /* 0xfffffffe0b00788c */ /* 0x001fe4000bf04270 */
[----:B------:R-:W-:Y:S02]  /*0160*/  ULEA.HI UR6, UR11, UR11, URZ, 0x1 ;  /* 0x0000000b0b067291 */ /* 0x000fe4000f8f08ff */
[----:B------:R-:W-:Y:S02]  /*0170*/  ULEA.HI UR7, UR10, UR10, URZ, 0x1 ;  /* 0x0000000a0a077291 */ /* 0x000fe4000f8f08ff */
[----:B------:R-:W-:Y:S02]  /*0180*/  USHF.R.S32.HI UR6, URZ, 0x1, UR6 ;  /* 0x00000001ff067899 */ /* 0x000fe40008011406 */
[----:B------:R-:W-:-:S02]  /*0190*/  USHF.R.S32.HI UR7, URZ, 0x1, UR7 ;  /* 0x00000001ff077899 */ /* 0x000fc40008011407 */
[----:B------:R-:W-:Y:S02]  /*01a0*/  UIADD3 UR8, UPT, UPT, -UR6, UR8, URZ ;  /* 0x0000000806087290 */ /* 0x000fe4000fffe1ff */
[----:B-1----:R-:W-:Y:S01]  /*01b0*/  UIADD3 UR9, UPT, UPT, -UR7, UR9, URZ ;  /* 0x0000000907097290 */ /* 0x002fe2000fffe1ff */
[----:B--2---:R-:W-:Y:S11]  /*01c0*/  BRA.U UP0, `(.L_x_0) ;  /* 0x0000000100687547 */ /* 0x004ff6000b800000 */
.L_x_4:
[----:B------:R-:W0:Y:S01]  /*01d0*/  LDCU UR10, c[0x0][0x390] ;  /* 0x00007200ff0a77ac */ /* 0x000e220008000800 */
[----:B------:R-:W-:Y:S01]  /*01e0*/  BSSY.RECONVERGENT B0, `(.L_x_1) ;  /* 0x0000013000007945 */ /* 0x000fe20003800200 */
[----:B0-----:R-:W-:-:S13]  /*01f0*/  ISETP.GE.AND P0, PT, R0, UR10, PT ;  /* 0x0000000a00007c0c */ /* 0x001fda000bf06270 */
[----:B------:R-:W-:Y:S05]  /*0200*/  @P0 BRA `(.L_x_2) ;  /* 0x0000000000400947 */ /* 0x000fea0003800000 */
[----:B------:R-:W0:Y:S01]  /*0210*/  LDC R8, c[0x0][0x390] ;  /* 0x0000e400ff087b82 */ /* 0x000e220000000800 */
[C---:B------:R-:W-:Y:S02]  /*0220*/  ISETP.GE.AND P0, PT, R6.reuse, UR8, PT ;  /* 0x0000000806007c0c */ /* 0x040fe4000bf06270 */
[----:B------:R-:W-:Y:S02]  /*0230*/  MOV R5, R0 ;  /* 0x0000000000057202 */ /* 0x000fe40000000f00 */
[----:B------:R-:W-:-:S13]  /*0240*/  ISETP.GE.AND P1, PT, R6, UR6, !P0 ;  /* 0x0000000606007c0c */ /* 0x000fda000c726270 */
.L_x_3:
[----:B------:R-:W-:-:S04]  /*0250*/  ISETP.LT.OR P0, PT, R5, UR7, !P1 ;  /* 0x0000000705007c0c */ /* 0x000fc8000cf01670 */
[----:B------:R-:W-:-:S13]  /*0260*/  ISETP.GE.OR P0, PT, R5, UR9, P0 ;  /* 0x0000000905007c0c */ /* 0x000fda0008706670 */
[----:B------:R-:W1:Y:S01]  /*0270*/  @!P0 LDC.64 R2, c[0x0][0x388] ;  /* 0x0000e200ff028b82 */ /* 0x000e620000000a00 */
[----:B0-----:R-:W-:Y:S01]  /*0280*/  @!P0 IMAD R4, R6, R8, R5 ;  /* 0x0000000806048224 */ /* 0x001fe200078e0205 */
[----:B------:R-:W-:-:S03]  /*0290*/  IADD3 R5, PT, PT, R5, UR4, RZ ;  /* 0x0000000405057c10 */ /* 0x000fc6000fffe0ff */
[----:B------:R-:W-:-:S04]  /*02a0*/  @!P0 IMAD R7, R4, 0x3, RZ ;  /* 0x0000000304078824 */ /* 0x000fc800078e02ff */
[----:B-1----:R-:W-:-:S05]  /*02b0*/  @!P0 IMAD.WIDE R2, R7, 0x4, R2 ;  /* 0x0000000407028825 */ /* 0x002fca00078e0202 */
[----:B------:R1:W-:Y:S04]  /*02c0*/  @!P0 STG.E desc[UR14][R2.64], RZ ;  /* 0x000000ff02008986 */ /* 0x0003e8000c10190e */
[----:B------:R1:W-:Y:S04]  /*02d0*/  @!P0 STG.E desc[UR14][R2.64+0x4], RZ ;  /* 0x000004ff02008986 */ /* 0x0003e8000c10190e */
[----:B------:R1:W-:Y:S01]  /*02e0*/  @!P0 STG.E desc[UR14][R2.64+0x8], RZ ;  /* 0x000008ff02008986 */ /* 0x0003e2000c10190e */
[----:B------:R-:W-:-:S13]  /*02f0*/  ISETP.GE.AND P0, PT, R5, R8, PT ;  /* 0x000000080500720c */ /* 0x000fda0003f06270 */
[----:B-1----:R-:W-:Y:S05]  /*0300*/  @!P0 BRA `(.L_x_3) ;  /* 0xfffffffc00d08947 */ /* 0x002fea000383ffff */
.L_x_2:
[----:B------:R-:W-:Y:S05]  /*0310*/  BSYNC.RECONVERGENT B0 ;  /* 0x0000000000007941 */ /* 0x000fea0003800200 */
.L_x_1:
[----:B------:R-:W0:Y:S01]  /*0320*/  LDCU UR10, c[0x0][0x394] ;  /* 0x00007280ff0a77ac */ /* 0x000e220008000800 */
[----:B------:R-:W-:-:S04]  /*0330*/  IADD3 R6, PT, PT, R6, UR5, RZ ;  /* 0x0000000506067c10 */ /* 0x000fc8000fffe0ff */
[----:B0-----:R-:W-:-:S13]  /*0340*/  ISETP.GE.AND P0, PT, R6, UR10, PT ;  /* 0x0000000a06007c0c */ /* 0x001fda000bf06270 */
[----:B------:R-:W-:Y:S05]  /*0350*/  @!P0 BRA `(.L_x_4) ;  /* 0xfffffffc009c8947 */ /* 0x000fea000383ffff */
[----:B------:R-:W-:Y:S05]  /*0360*/  EXIT ;  /* 0x000000000000794d */ /* 0x000fea0003800000 */
.L_x_0:
[----:B------:R-:W-:-:S09]  /*0370*/  UISETP.GT.AND UP0, UPT, UR10, -0x2, UPT ;  /* 0xfffffffe0a00788c */ /* 0x000fd2000bf04270 */
[----:B------:R-:W-:Y:S05]  /*0380*/  BRA.U UP0, `(.L_x_5) ;  /* 0x0000000100687547 */ /* 0x000fea000b800000 */
.L_x_9:
        /* <DEDUP_REMOVED lines=8> */
.L_x_8:
[----:B------:R-:W-:-:S04]  /*0410*/  ISETP.GE.AND P0, PT, R5, UR7, P1 ;  /* 0x0000000705007c0c */ /* 0x000fc80008f06270 */
[----:B------:R-:W-:-:S13]  /*0420*/  ISETP.LT.AND P0, PT, R5, UR9, P0 ;  /* 0x0000000905007c0c */ /* 0x000fda0008701270 */
[----:B------:R-:W1:Y:S01]  /*0430*/  @P0 LDC.64 R2, c[0x0][0x388] ;  /* 0x0000e200ff020b82 */ /* 0x000e620000000a00 */
[----:B0-----:R-:W-:Y:S01]  /*0440*/  @P0 IMAD R4, R6, R8, R5 ;  /* 0x0000000806040224 */ /* 0x001fe200078e0205 */
[----:B------:R-:W-:-:S03]  /*0450*/  IADD3 R5, PT, PT, R5, UR4, RZ ;  /* 0x0000000405057c10 */ /* 0x000fc6000fffe0ff */
[----:B------:R-:W-:-:S04]  /*0460*/  @P0 IMAD R7, R4, 0x3, RZ ;  /* 0x0000000304070824 */ /* 0x000fc800078e02ff */
[----:B-1----:R-:W-:-:S05]  /*0470*/  @P0 IMAD.WIDE R2, R7, 0x4, R2 ;  /* 0x0000000407020825 */ /* 0x002fca00078e0202 */
[----:B------:R1:W-:Y:S04]  /*0480*/  @P0 STG.E desc[UR14][R2.64], RZ ;  /* 0x000000ff02000986 */ /* 0x0003e8000c10190e */
[----:B------:R1:W-:Y:S04]  /*0490*/  @P0 STG.E desc[UR14][R2.64+0x4], RZ ;  /* 0x000004ff02000986 */ /* 0x0003e8000c10190e */
[----:B------:R1:W-:Y:S01]  /*04a0*/  @P0 STG.E desc[UR14][R2.64+0x8], RZ ;  /* 0x000008ff02000986 */ /* 0x0003e2000c10190e */
[----:B------:R-:W-:-:S13]  /*04b0*/  ISETP.GE.AND P0, PT, R5, R8, PT ;  /* 0x000000080500720c */ /* 0x000fda0003f06270 */
[----:B-1----:R-:W-:Y:S05]  /*04c0*/  @!P0 BRA `(.L_x_8) ;  /* 0xfffffffc00d08947 */ /* 0x002fea000383ffff */
.L_x_7:
[----:B------:R-:W-:Y:S05]  /*04d0*/  BSYNC.RECONVERGENT B0 ;  /* 0x0000000000007941 */ /* 0x000fea0003800200 */
.L_x_6:
[----:B------:R-:W0:Y:S01]  /*04e0*/  LDCU UR10, c[0x0][0x394] ;  /* 0x00007280ff0a77ac */ /* 0x000e220008000800 */
[----:B------:R-:W-:-:S04]  /*04f0*/  IADD3 R6, PT, PT, R6, UR5, RZ ;  /* 0x0000000506067c10 */ /* 0x000fc8000fffe0ff */
[----:B0-----:R-:W-:-:S13]  /*0500*/  ISETP.GE.AND P0, PT, R6, UR10, PT ;  /* 0x0000000a06007c0c */ /* 0x001fda000bf06270 */
[----:B------:R-:W-:Y:S05]  /*0510*/  @!P0 BRA `(.L_x_9) ;  /* 0xfffffffc009c8947 */ /* 0x000fea000383ffff */
[----:B------:R-:W-:Y:S05]  /*0520*/  EXIT ;  /* 0x000000000000794d */ /* 0x000fea0003800000 */
.L_x_5:
[----:B------:R-:W-:Y:S02]  /*0530*/  UIADD3 UR16, UPT, UPT, -UR7, URZ, URZ ;  /* 0x000000ff07107290 */ /* 0x000fe4000fffe1ff */
[----:B------:R-:W-:Y:S02]  /*0540*/  IABS R7, UR7 ;  /* 0x0000000700077c13 */ /* 0x000fe40008000000 */
[----:B------:R-:W-:Y:S02]  /*0550*/  UISETP.LT.AND UP0, UPT, UR7, UR16, UPT ;  /* 0x000000100700728c */ /* 0x000fe4000bf01270 */
[----:B------:R-:W-:Y:S02]  /*0560*/  IADD3 R7, PT, PT, R7, UR7, RZ ;  /* 0x0000000707077c10 */ /* 0x000fe4000fffe0ff */
[----:B------:R-:W-:Y:S02]  /*0570*/  USEL UR10, UR7, UR16, !UP0 ;  /* 0x00000010070a7287 */ /* 0x000fe4000c000000 */
[----:B------:R-:W-:-:S02]  /*0580*/  IADD3 R8, PT, PT, R7, 0x1, RZ ;  /* 0x0000000107087810 */ /* 0x000fc40007ffe0ff */
[----:B------:R-:W-:Y:S02]  /*0590*/  UIADD3 UR10, UPT, UPT, UR7, 0x1, UR10 ;  /* 0x00000001070a7890 */ /* 0x000fe4000fffe00a */
[----:B------:R-:W-:Y:S02]  /*05a0*/  LOP3.LUT R8, R8, 0x7, RZ, 0xc0, !PT ;  /* 0x0000000708087812 */ /* 0x000fe400078ec0ff */
[----:B------:R-:W-:-:S04]  /*05b0*/  ULOP3.LUT UR10, UR10, 0xfffffff8, URZ, 0xc0, !UPT ;  /* 0xfffffff80a0a7892 */ /* 0x000fc8000f8ec0ff */
[----:B------:R-:W-:-:S12]  /*05c0*/  UIADD3 UR12, UPT, UPT, -UR10, URZ, URZ ;  /* 0x000000ff0a0c7290 */ /* 0x000fd8000fffe1ff */
.L_x_21:
[----:B0-----:R-:W0:Y:S01]  /*05d0*/  LDCU UR10, c[0x0][0x390] ;  /* 0x00007200ff0a77ac */ /* 0x001e220008000800 */
[----:B------:R-:W-:Y:S01]  /*05e0*/  BSSY.RECONVERGENT B0, `(.L_x_10) ;  /* 0x00000c4000007945 */ /* 0x000fe20003800200 */
[----:B0-----:R-:W-:-:S13]  /*05f0*/  ISETP.GE.AND P0, PT, R0, UR10, PT ;  /* 0x0000000a00007c0c */ /* 0x001fda000bf06270 */
[----:B------:R-:W-:Y:S05]  /*0600*/  @P0 BRA `(.L_x_11) ;  /* 0x0000000c00040947 */ /* 0x000fea0003800000 */
[C---:B------:R-:W-:Y:S02]  /*0610*/  ISETP.GE.AND P0, PT, R6.reuse, UR8, PT ;  /* 0x0000000806007c0c */ /* 0x040fe4000bf06270 */
[----:B------:R-:W-:Y:S02]  /*0620*/  MOV R9, R0 ;  /* 0x0000000000097202 */ /* 0x000fe40000000f00 */
[----:B------:R-:W-:-:S13]  /*0630*/  ISETP.GE.AND P0, PT, R6, UR6, !P0 ;  /* 0x0000000606007c0c */ /* 0x000fda000c706270 */
.L_x_20:
[C---:B------:R-:W-:Y:S01]  /*0640*/  ISETP.LT.OR P1, PT, R9.reuse, UR7, !P0 ;  /* 0x0000000709007c0c */ /* 0x040fe2000c721670 */
[----:B------:R-:W-:Y:S03]  /*0650*/  BSSY.RECONVERGENT B1, `(.L_x_12) ;  /* 0x00000b8000017945 */ /* 0x000fe60003800200 */
[----:B------:R-:W-:-:S13]  /*0660*/  ISETP.GE.OR P1, PT, R9, UR9, P1 ;  /* 0x0000000909007c0c */ /* 0x000fda0008f26670 */
[----:B0-----:R-:W-:Y:S05]  /*0670*/  @P1 BRA `(.L_x_13) ;  /* 0x0000000800d41947 */ /* 0x001fea0003800000 */
[----:B------:R-:W-:Y:S01]  /*0680*/  HFMA2 R16, -RZ, RZ, 0, 0 ;  /* 0x00000000ff107431 */ /* 0x000fe200000001ff */
[----:B------:R-:W-:Y:S01]  /*0690*/  CS2R R14, SRZ ;  /* 0x00000000000e7805 */ /* 0x000fe2000001ff00 */
[----:B------:R-:W-:-:S12]  /*06a0*/  UIADD3 UR10, UPT, UPT, -UR6, URZ, URZ ;  /* 0x000000ff060a7290 */ /* 0x000fd8000fffe1ff */
.L_x_19:
[----:B------:R-:W0:Y:S01]  /*06b0*/  LDCU UR13, c[0x0][0x3a0] ;  /* 0x00007400ff0d77ac */ /* 0x000e220008000800 */
[----:B------:R-:W-:Y:S02]  /*06c0*/  ISETP.GE.U32.AND P2, PT, R7, 0x7, PT ;  /* 0x000000070700780c */ /* 0x000fe40003f46070 */
[----:B------:R-:W-:Y:S01]  /*06d0*/  IABS R2, UR6 ;  /* 0x0000000600027c13 */ /* 0x000fe20008000000 */
[----:B------:R-:W-:Y:S02]  /*06e0*/  UIADD3 UR11, UPT, UPT, UR6, UR10, URZ ;  /* 0x0000000a060b7290 */ /* 0x000fe4000fffe0ff */
[----:B------:R-:W-:Y:S01]  /*06f0*/  IADD3 R12, PT, PT, R6, UR10, RZ ;  /* 0x0000000a060c7c10 */ /* 0x000fe2000fffe0ff */
[----:B------:R-:W1:Y:S01]  /*0700*/  LDCU UR17, c[0x0][0x390] ;  /* 0x00007200ff1177ac */ /* 0x000e620008000800 */
[----:B------:R-:W-:Y:S02]  /*0710*/  ISETP.NE.AND P1, PT, R2, UR10, PT ;  /* 0x0000000a02007c0c */ /* 0x000fe4000bf25270 */
[----:B------:R-:W-:Y:S01]  /*0720*/  ISETP.NE.AND P3, PT, R8, RZ, PT ;  /* 0x000000ff0800720c */ /* 0x000fe20003f65270 */
[----:B------:R-:W-:Y:S01]  /*0730*/  UIADD3 UR10, UPT, UPT, UR10, 0x1, URZ ;  /* 0x000000010a0a7890 */ /* 0x000fe2000fffe0ff */
[----:B------:R-:W-:Y:S01]  /*0740*/  MOV R10, UR16 ;  /* 0x00000010000a7c02 */ /* 0x000fe20008000f00 */
[----:B0-----:R-:W-:-:S04]  /*0750*/  UIMAD UR11, UR11, UR13, URZ ;  /* 0x0000000d0b0b72a4 */ /* 0x001fc8000f8e02ff */
[----:B------:R-:W-:Y:S01]  /*0760*/  UIADD3 UR13, UPT, UPT, UR7, UR11, URZ ;  /* 0x0000000b070d7290 */ /* 0x000fe2000fffe0ff */
[----:B------:R-:W-:Y:S11]  /*0770*/  @!P2 BRA `(.L_x_14) ;  /* 0x000000040020a947 */ /* 0x000ff60003800000 */
[----:B------:R-:W-:Y:S02]  /*0780*/  IADD3 R3, PT, PT, R9, -UR7, RZ ;  /* 0x8000000709037c10 */ /* 0x000fe4000fffe0ff */
[----:B------:R-:W-:Y:S02]  /*0790*/  MOV R10, UR16 ;  /* 0x00000010000a7c02 */ /* 0x000fe40008000f00 */
[----:B------:R-:W-:Y:S01]  /*07a0*/  MOV R11, UR11 ;  /* 0x0000000b000b7c02 */ /* 0x000fe20008000f00 */
[----:B-1----:R-:W-:Y:S01]  /*07b0*/  IMAD R3, R12, UR17, R3 ;  /* 0x000000110c037c24 */ /* 0x002fe2000f8e0203 */
[----:B------:R-:W-:-:S04]  /*07c0*/  UMOV UR11, UR12 ;  /* 0x0000000c000b7c82 */ /* 0x000fc80008000000 */
[----:B------:R-:W-:-:S07]  /*07d0*/  LEA R13, R3, R3, 0x1 ;  /* 0x00000003030d7211 */ /* 0x000fce00078e08ff */
.L_x_15:
[----:B------:R-:W0:Y:S08]  /*07e0*/  LDC.64 R4, c[0x0][0x398] ;  /* 0x0000e600ff047b82 */ /* 0x000e300000000a00 */
[----:B------:R-:W1:Y:S01]  /*07f0*/  LDC.64 R2, c[0x0][0x380] ;  /* 0x0000e000ff027b82 */ /* 0x000e620000000a00 */
[----:B0-----:R-:W-:-:S05]  /*0800*/  IMAD.WIDE R4, R11, 0x4, R4 ;  /* 0x000000040b047825 */ /* 0x001fca00078e0204 */
[----:B------:R-:W2:Y:S01]  /*0810*/  LDG.E R28, desc[UR14][R4.64] ;  /* 0x0000000e041c7981 */ /* 0x000ea2000c1e1900 */
[----:B-1----:R-:W-:-:S03]  /*0820*/  IMAD.WIDE R2, R13, 0x4, R2 ;  /* 0x000000040d027825 */ /* 0x002fc600078e0202 */
[----:B------:R-:W3:Y:S04]  /*0830*/  LDG.E R19, desc[UR14][R4.64+0x4] ;  /* 0x0000040e04137981 */ /* 0x000ee8000c1e1900 */
[----:B------:R-:W2:Y:S04]  /*0840*/  LDG.E R18, desc[UR14][R2.64] ;  /* 0x0000000e02127981 */ /* 0x000ea8000c1e1900 */
[----:B------:R-:W4:Y:S04]  /*0850*/  LDG.E R21, desc[UR14][R2.64+0x4] ;  /* 0x0000040e02157981 */ /* 0x000f28000c1e1900 */
[----:B------:R-:W5:Y:S04]  /*0860*/  LDG.E R23, desc[UR14][R2.64+0x8] ;  /* 0x0000080e02177981 */ /* 0x000f68000c1e1900 */
[----:B------:R-:W3:Y:S04]  /*0870*/  LDG.E R26, desc[UR14][R2.64+0xc] ;  /* 0x00000c0e021a7981 */ /* 0x000ee8000c1e1900 */
[----:B------:R-:W3:Y:S04]  /*0880*/  LDG.E R20, desc[UR14][R2.64+0x10] ;  /* 0x0000100e02147981 */ /* 0x000ee8000c1e1900 */
[----:B------:R-:W3:Y:S04]  /*0890*/  LDG.E R24, desc[UR14][R2.64+0x14] ;  /* 0x0000140e02187981 */ /* 0x000ee8000c1e1900 */
[----:B------:R-:W3:Y:S04]  /*08a0*/  LDG.E R17, desc[UR14][R4.64+0x8] ;  /* 0x0000080e04117981 */ /* 0x000ee8000c1e1900 */
[----:B------:R-:W3:Y:S04]  /*08b0*/  LDG.E R22, desc[UR14][R2.64+0x18] ;  /* 0x0000180e02167981 */ /* 0x000ee8000c1e1900 */
[----:B------:R-:W3:Y:S04]  /*08c0*/  LDG.E R25, desc[UR14][R2.64+0x24] ;  /* 0x0000240e02197981 */ /* 0x000ee8000c1e1900 */
[----:B------:R-:W3:Y:S01]  /*08d0*/  LDG.E R27, desc[UR14][R2.64+0x38] ;  /* 0x0000380e021b7981 */ /* 0x000ee2000c1e1900 */
[----:B--2---:R-:W-:-:S03]  /*08e0*/  FFMA R15, R28, R18, R15 ;  /* 0x000000121c0f7223 */ /* 0x004fc6000000000f */
[----:B------:R-:W2:Y:S01]  /*08f0*/  LDG.E R18, desc[UR14][R2.64+0x1c] ;  /* 0x00001c0e02127981 */ /* 0x000ea2000c1e1900 */
[----:B----4-:R-:W-:-:S03]  /*0900*/  FFMA R21, R28, R21, R14 ;  /* 0x000000151c157223 */ /* 0x010fc6000000000e */
[----:B------:R-:W4:Y:S01]  /*0910*/  LDG.E R14, desc[UR14][R4.64+0xc] ;  /* 0x00000c0e040e7981 */ /* 0x000f22000c1e1900 */
[----:B-----5:R-:W-:-:S03]  /*0920*/  FFMA R16, R28, R23, R16 ;  /* 0x000000171c107223 */ /* 0x020fc60000000010 */
[----:B------:R-:W5:Y:S01]  /*0930*/  LDG.E R23, desc[UR14][R2.64+0x30] ;  /* 0x0000300e02177981 */ /* 0x000f62000c1e1900 */
[----:B---3--:R-:W-:-:S03]  /*0940*/  FFMA R28, R19, R26, R15 ;  /* 0x0000001a131c7223 */ /* 0x008fc6000000000f */
[----:B------:R-:W3:Y:S01]  /*0950*/  LDG.E R15, desc[UR14][R2.64+0x28] ;  /* 0x0000280e020f7981 */ /* 0x000ee2000c1e1900 */
[----:B------:R-:W-:-:S03]  /*0960*/  FFMA R26, R19, R20, R21 ;  /* 0x00000014131a7223 */ /* 0x000fc60000000015 */
[----:B------:R-:W5:Y:S01]  /*0970*/  LDG.E R20, desc[UR14][R2.64+0x20] ;  /* 0x0000200e02147981 */ /* 0x000f62000c1e1900 */
[----:B------:R-:W-:-:S03]  /*0980*/  FFMA R29, R19, R24, R16 ;  /* 0x00000018131d7223 */ /* 0x000fc60000000010 */
[----:B------:R-:W5:Y:S04]  /*0990*/  LDG.E R21, desc[UR14][R2.64+0x2c] ;  /* 0x00002c0e02157981 */ /* 0x000f68000c1e1900 */
[----:B------:R-:W5:Y:S04]  /*09a0*/  LDG.E R16, desc[UR14][R4.64+0x10] ;  /* 0x0000100e04107981 */ /* 0x000f68000c1e1900 */
[----:B------:R-:W5:Y:S01]  /*09b0*/  LDG.E R19, desc[UR14][R2.64+0x34] ;  /* 0x0000340e02137981 */ /* 0x000f62000c1e1900 */
[C---:B------:R-:W-:Y:S01]  /*09c0*/  FFMA R22, R17.reuse, R22, R28 ;  /* 0x0000001611167223 */ /* 0x040fe2000000001c */
[----:B--2---:R-:W-:-:S02]  /*09d0*/  FFMA R26, R17, R18, R26 ;  /* 0x00000012111a7223 */ /* 0x004fc4000000001a */
[----:B------:R-:W2:Y:S01]  /*09e0*/  LDG.E R18, desc[UR14][R4.64+0x18] ;  /* 0x0000180e04127981 */ /* 0x000ea2000c1e1900 */
[C---:B----4-:R-:W-:Y:S01]  /*09f0*/  FFMA R25, R14.reuse, R25, R22 ;  /* 0x000000190e197223 */ /* 0x050fe20000000016 */
[----:B---3--:R-:W-:Y:S02]  /*0a00*/  FFMA R22, R14, R15, R26 ;  /* 0x0000000f0e167223 */ /* 0x008fe4000000001a */
[----:B------:R-:W3:Y:S01]  /*0a10*/  LDG.E R15, desc[UR14][R2.64+0x40] ;  /* 0x0000400e020f7981 */ /* 0x000ee2000c1e1900 */
[----:B-----5:R-:W-:-:S03]  /*0a20*/  FFMA R24, R17, R20, R29 ;  /* 0x0000001411187223 */ /* 0x020fc6000000001d */
[----:B------:R-:W3:Y:S01]  /*0a30*/  LDG.E R20, desc[UR14][R4.64+0x14] ;  /* 0x0000140e04147981 */ /* 0x000ee2000c1e1900 */
[----:B------:R-:W-:-:S03]  /*0a40*/  FFMA R29, R14, R21, R24 ;  /* 0x000000150e1d7223 */ /* 0x000fc60000000018 */
[----:B------:R-:W4:Y:S01]  /*0a50*/  LDG.E R14, desc[UR14][R2.64+0x3c] ;  /* 0x00003c0e020e7981 */ /* 0x000f22000c1e1900 */
[----:B------:R-:W-:-:S03]  /*0a60*/  FFMA R23, R16, R23, R25 ;  /* 0x0000001710177223 */ /* 0x000fc60000000019 */
[----:B------:R-:W5:Y:S01]  /*0a70*/  LDG.E R25, desc[UR14][R2.64+0x44] ;  /* 0x0000440e02197981 */ /* 0x000f62000c1e1900 */
[----:B------:R-:W-:-:S03]  /*0a80*/  FFMA R22, R16, R19, R22 ;  /* 0x0000001310167223 */ /* 0x000fc60000000016 */
[----:B------:R0:W2:Y:S04]  /*0a90*/  LDG.E R17, desc[UR14][R4.64+0x1c] ;  /* 0x00001c0e04117981 */ /* 0x0000a8000c1e1900 */
[----:B------:R-:W2:Y:S01]  /*0aa0*/  LDG.E R21, desc[UR14][R2.64+0x48] ;  /* 0x0000480e02157981 */ /* 0x000ea2000c1e1900 */
[----:B------:R-:W-:-:S03]  /*0ab0*/  FFMA R26, R16, R27, R29 ;  /* 0x0000001b101a7223 */ /* 0x000fc6000000001d */
[----:B------:R-:W2:Y:S04]  /*0ac0*/  LDG.E R19, desc[UR14][R2.64+0x4c] ;  /* 0x00004c0e02137981 */ /* 0x000ea8000c1e1900 */
[----:B------:R-:W0:Y:S04]  /*0ad0*/  LDG.E R5, desc[UR14][R2.64+0x50] ;  /* 0x0000500e02057981 */ /* 0x000e28000c1e1900 */
[----:B------:R-:W2:Y:S04]  /*0ae0*/  LDG.E R24, desc[UR14][R2.64+0x54] ;  /* 0x0000540e02187981 */ /* 0x000ea8000c1e1900 */
[----:B------:R-:W2:Y:S04]  /*0af0*/  LDG.E R4, desc[UR14][R2.64+0x58] ;  /* 0x0000580e02047981 */ /* 0x000ea8000c1e1900 */
[----:B------:R-:W2:Y:S01]  /*0b00*/  LDG.E R16, desc[UR14][R2.64+0x5c] ;  /* 0x00005c0e02107981 */ /* 0x000ea2000c1e1900 */
[----:B------:R-:W-:-:S04]  /*0b10*/  UIADD3 UR11, UPT, UPT, UR11, 0x8, URZ ;  /* 0x000000080b0b7890 */ /* 0x000fc8000fffe0ff */
[----:B------:R-:W-:Y:S01]  /*0b20*/  UISETP.NE.AND UP0, UPT, UR11, URZ, UPT ;  /* 0x000000ff0b00728c */ /* 0x000fe2000bf05270 */
[----:B------:R-:W-:Y:S02]  /*0b30*/  IADD3 R10, PT, PT, R10, 0x8, RZ ;  /* 0x000000080a0a7810 */ /* 0x000fe40007ffe0ff */
[----:B------:R-:W-:Y:S02]  /*0b40*/  IADD3 R11, PT, PT, R11, 0x8, RZ ;  /* 0x000000080b0b7810 */ /* 0x000fe40007ffe0ff */
[----:B------:R-:W-:Y:S01]  /*0b50*/  IADD3 R13, PT, PT, R13, 0x18, RZ ;  /* 0x000000180d0d7810 */ /* 0x000fe20007ffe0ff */
[C---:B---3--:R-:W-:Y:S01]  /*0b60*/  FFMA R22, R20.reuse, R15, R22 ;  /* 0x0000000f14167223 */ /* 0x048fe20000000016 */
[C---:B----4-:R-:W-:Y:S01]  /*0b70*/  FFMA R23, R20.reuse, R14, R23 ;  /* 0x0000000e14177223 */ /* 0x050fe20000000017 */
[----:B-----5:R-:W-:-:S03]  /*0b80*/  FFMA R26, R20, R25, R26 ;  /* 0x00000019141a7223 */ /* 0x020fc6000000001a */
[C---:B--2---:R-:W-:Y:S01]  /*0b90*/  FFMA R14, R18.reuse, R21, R23 ;  /* 0x00000015120e7223 */ /* 0x044fe20000000017 */
[C---:B------:R-:W-:Y:S01]  /*0ba0*/  FFMA R19, R18.reuse, R19, R22 ;  /* 0x0000001312137223 */ /* 0x040fe20000000016 */
[----:B0-----:R-:W-:Y:S02]  /*0bb0*/  FFMA R5, R18, R5, R26 ;  /* 0x0000000512057223 */ /* 0x001fe4000000001a */
[C---:B------:R-:W-:Y:S01]  /*0bc0*/  FFMA R15, R17.reuse, R24, R14 ;  /* 0x00000018110f7223 */ /* 0x040fe2000000000e */
[C---:B------:R-:W-:Y:S01]  /*0bd0*/  FFMA R14, R17.reuse, R4, R19 ;  /* 0x00000004110e7223 */ /* 0x040fe20000000013 */
[----:B------:R-:W-:Y:S01]  /*0be0*/  FFMA R16, R17, R16, R5 ;  /* 0x0000001011107223 */ /* 0x000fe20000000005 */
[----:B------:R-:W-:Y:S06]  /*0bf0*/  BRA.U UP0, `(.L_x_15) ;  /* 0xfffffff900f87547 */ /* 0x000fec000b83ffff */
.L_x_14:
[----:B-1----:R-:W-:Y:S01]  /*0c00*/  IMAD R13, R12, UR17, R9 ;  /* 0x000000110c0d7c24 */ /* 0x002fe2000f8e0209 */
[----:B------:R-:W-:Y:S06]  /*0c10*/  @!P3 BRA `(.L_x_16) ;  /* 0x00000004004cb947 */ /* 0x000fec0003800000 */
[----:B------:R-:W-:Y:S02]  /*0c20*/  IADD3 R2, PT, PT, R8, -0x1, RZ ;  /* 0xffffffff08027810 */ /* 0x000fe40007ffe0ff */
[----:B------:R-:W-:Y:S02]  /*0c30*/  IADD3 R11, PT, PT, R7, 0x1, RZ ;  /* 0x00000001070b7810 */ /* 0x000fe40007ffe0ff */
[----:B------:R-:W-:Y:S02]  /*0c40*/  ISETP.GE.U32.AND P2, PT, R2, 0x3, PT ;  /* 0x000000030200780c */ /* 0x000fe40003f46070 */
[----:B------:R-:W-:-:S11]  /*0c50*/  LOP3.LUT P3, R11, R11, 0x3, RZ, 0xc0, !PT ;  /* 0x000000030b0b7812 */ /* 0x000fd6000786c0ff */
[----:B------:R-:W-:Y:S05]  /*0c60*/  @!P2 BRA `(.L_x_17) ;  /* 0x000000000090a947 */ /* 0x000fea0003800000 */
[----:B------:R-:W0:Y:S01]  /*0c70*/  LDC.64 R4, c[0x0][0x398] ;  /* 0x0000e600ff047b82 */ /* 0x000e220000000a00 */
[----:B------:R-:W-:Y:S02]  /*0c80*/  IADD3 R12, PT, PT, R13, R10, RZ ;  /* 0x0000000a0d0c7210 */ /* 0x000fe40007ffe0ff */
[----:B------:R-:W-:-:S03]  /*0c90*/  IADD3 R19, PT, PT, R10, UR13, RZ ;  /* 0x0000000d0a137c10 */ /* 0x000fc6000fffe0ff */
[----:B------:R-:W-:Y:S02]  /*0ca0*/  IMAD R17, R12, 0x3, RZ ;  /* 0x000000030c117824 */ /* 0x000fe400078e02ff */
        /* <DEDUP_REMOVED lines=21> */
[----:B-----5:R-:W-:Y:S01]  /*0e00*/  FFMA R19, R19, R18, R16 ;  /* 0x0000001213137223 */ /* 0x020fe20000000010 */
[C---:B---3--:R-:W-:Y:S01]  /*0e10*/  FFMA R22, R17.reuse, R22, R28 ;  /* 0x0000001611167223 */ /* 0x048fe2000000001c */
[C---:B------:R-:W-:Y:S02]  /*0e20*/  FFMA R24, R17.reuse, R24, R29 ;  /* 0x0000001811187223 */ /* 0x040fe4000000001d */
[----:B------:R-:W-:Y:S01]  /*0e30*/  FFMA R26, R17, R26, R19 ;  /* 0x0000001a111a7223 */ /* 0x000fe20000000013 */
[C---:B------:R-:W-:Y:S01]  /*0e40*/  FFMA R23, R12.reuse, R23, R22 ;  /* 0x000000170c177223 */ /* 0x040fe20000000016 */
[----:B------:R-:W-:Y:S01]  /*0e50*/  FFMA R24, R12, R21, R24 ;  /* 0x000000150c187223 */ /* 0x000fe20000000018 */
[----:B------:R-:W-:Y:S01]  /*0e60*/  IADD3 R10, PT, PT, R10, 0x4, RZ ;  /* 0x000000040a0a7810 */ /* 0x000fe20007ffe0ff */
[----:B--2---:R-:W-:Y:S01]  /*0e70*/  FFMA R26, R12, R15, R26 ;  /* 0x0000000f0c1a7223 */ /* 0x004fe2000000001a */
[C---:B------:R-:W-:Y:S01]  /*0e80*/  FFMA R15, R20.reuse, R27, R23 ;  /* 0x0000001b140f7223 */ /* 0x040fe20000000017 */
[----:B----4-:R-:W-:-:S02]  /*0e90*/  FFMA R14, R20, R25, R24 ;  /* 0x00000019140e7223 */ /* 0x010fc40000000018 */
[----:B------:R-:W-:-:S07]  /*0ea0*/  FFMA R16, R20, R5, R26 ;  /* 0x0000000514107223 */ /* 0x000fce000000001a */
.L_x_17:
[----:B------:R-:W-:Y:S05]  /*0eb0*/  @!P3 BRA `(.L_x_16) ;  /* 0x0000000000a4b947 */ /* 0x000fea0003800000 */
[----:B------:R-:W-:Y:S02]  /*0ec0*/  ISETP.NE.AND P2, PT, R11, 0x1, PT ;  /* 0x000000010b00780c */ /* 0x000fe40003f45270 */
[----:B------:R-:W-:-:S04]  /*0ed0*/  LOP3.LUT R2, R7, 0x1, RZ, 0xc0, !PT ;  /* 0x0000000107027812 */ /* 0x000fc800078ec0ff */
[----:B------:R-:W-:-:S07]  /*0ee0*/  ISETP.NE.U32.AND P3, PT, R2, 0x1, PT ;  /* 0x000000010200780c */ /* 0x000fce0003f65070 */
[----:B------:R-:W-:Y:S06]  /*0ef0*/  @!P2 BRA `(.L_x_18) ;  /* 0x000000000058a947 */ /* 0x000fec0003800000 */
[----:B------:R-:W0:Y:S01]  /*0f00*/  LDC.64 R4, c[0x0][0x398] ;  /* 0x0000e600ff047b82 */ /* 0x000e220000000a00 */
[----:B------:R-:W-:Y:S02]  /*0f10*/  IADD3 R11, PT, PT, R13, R10, RZ ;  /* 0x0000000a0d0b7210 */ /* 0x000fe40007ffe0ff */
[----:B------:R-:W-:Y:S02]  /*0f20*/  IADD3 R17, PT, PT, R10, UR13, RZ ;  /* 0x0000000d0a117c10 */ /* 0x000fe4000fffe0ff */
[----:B------:R-:W-:-:S03]  /*0f30*/  LEA R11, R11, R11, 0x1 ;  /* 0x0000000b0b0b7211 */ /* 0x000fc600078e08ff */
        /* <DEDUP_REMOVED lines=10> */
[----:B------:R-:W3:Y:S01]  /*0fe0*/  LDG.E R23, desc[UR14][R2.64+0x14] ;  /* 0x0000140e02177981 */ /* 0x000ee2000c1e1900 */
[----:B------:R-:W-:Y:S01]  /*0ff0*/  IADD3 R10, PT, PT, R10, 0x2, RZ ;  /* 0x000000020a0a7810 */ /* 0x000fe20007ffe0ff */
[C---:B--2---:R-:W-:Y:S01]  /*1000*/  FFMA R11, R12.reuse, R11, R15 ;  /* 0x0000000b0c0b7223 */ /* 0x044fe2000000000f */
[C---:B----4-:R-:W-:Y:S01]  /*1010*/  FFMA R14, R12.reuse, R17, R14 ;  /* 0x000000110c0e7223 */ /* 0x050fe2000000000e */
[----:B-----5:R-:W-:-:S02]  /*1020*/  FFMA R16, R12, R19, R16 ;  /* 0x000000130c107223 */ /* 0x020fc40000000010 */
[C---:B---3--:R-:W-:Y:S01]  /*1030*/  FFMA R15, R18.reuse, R20, R11 ;  /* 0x00000014120f7223 */ /* 0x048fe2000000000b */
[C---:B------:R-:W-:Y:S01]  /*1040*/  FFMA R14, R18.reuse, R21, R14 ;  /* 0x00000015120e7223 */ /* 0x040fe2000000000e */
[----:B------:R-:W-:-:S07]  /*1050*/  FFMA R16, R18, R23, R16 ;  /* 0x0000001712107223 */ /* 0x000fce0000000010 */
.L_x_18:
[----:B------:R-:W-:Y:S05]  /*1060*/  @!P3 BRA `(.L_x_16) ;  /* 0x000000000038b947 */ /* 0x000fea0003800000 */
[----:B------:R-:W0:Y:S01]  /*1070*/  LDC.64 R4, c[0x0][0x398] ;  /* 0x0000e600ff047b82 */ /* 0x000e220000000a00 */
[----:B------:R-:W-:Y:S02]  /*1080*/  IADD3 R13, PT, PT, R13, R10, RZ ;  /* 0x0000000a0d0d7210 */ /* 0x000fe40007ffe0ff */
[----:B------:R-:W-:-:S03]  /*1090*/  IADD3 R11, PT, PT, R10, UR13, RZ ;  /* 0x0000000d0a0b7c10 */ /* 0x000fc6000fffe0ff */
[----:B------:R-:W-:Y:S02]  /*10a0*/  IMAD R13, R13, 0x3, RZ ;  /* 0x000000030d0d7824 */ /* 0x000fe400078e02ff */
[----:B------:R-:W1:Y:S01]  /*10b0*/  LDC.64 R2, c[0x0][0x380] ;  /* 0x0000e000ff027b82 */ /* 0x000e620000000a00 */
[----:B0-----:R-:W-:-:S06]  /*10c0*/  IMAD.WIDE R4, R11, 0x4, R4 ;  /* 0x000000040b047825 */ /* 0x001fcc00078e0204 */
[----:B------:R-:W2:Y:S01]  /*10d0*/  LDG.E R4, desc[UR14][R4.64] ;  /* 0x0000000e04047981 */ /* 0x000ea2000c1e1900 */
[----:B-1----:R-:W-:-:S05]  /*10e0*/  IMAD.WIDE R2, R13, 0x4, R2 ;  /* 0x000000040d027825 */ /* 0x002fca00078e0202 */
[----:B------:R-:W2:Y:S04]  /*10f0*/  LDG.E R10, desc[UR14][R2.64] ;  /* 0x0000000e020a7981 */ /* 0x000ea8000c1e1900 */
[----:B------:R-:W3:Y:S04]  /*1100*/  LDG.E R11, desc[UR14][R2.64+0x4] ;  /* 0x0000040e020b7981 */ /* 0x000ee8000c1e1900 */
[----:B------:R-:W4:Y:S01]  /*1110*/  LDG.E R13, desc[UR14][R2.64+0x8] ;  /* 0x0000080e020d7981 */ /* 0x000f22000c1e1900 */
[C---:B--2---:R-:W-:Y:S01]  /*1120*/  FFMA R15, R4.reuse, R10, R15 ;  /* 0x0000000a040f7223 */ /* 0x044fe2000000000f */
[C---:B---3--:R-:W-:Y:S01]  /*1130*/  FFMA R14, R4.reuse, R11, R14 ;  /* 0x0000000b040e7223 */ /* 0x048fe2000000000e */
[----:B----4-:R-:W-:-:S07]  /*1140*/  FFMA R16, R4, R13, R16 ;  /* 0x0000000d04107223 */ /* 0x010fce0000000010 */
.L_x_16:
[----:B------:R-:W-:Y:S05]  /*1150*/  @P1 BRA `(.L_x_19) ;  /* 0xfffffff400541947 */ /* 0x000fea000383ffff */
[----:B------:R-:W0:Y:S01]  /*1160*/  LDC.64 R2, c[0x0][0x388] ;  /* 0x0000e200ff027b82 */ /* 0x000e220000000a00 */
[----:B------:R-:W-:-:S05]  /*1170*/  IMAD R4, R6, UR17, R9 ;  /* 0x0000001106047c24 */ /* 0x000fca000f8e0209 */
[----:B------:R-:W-:-:S05]  /*1180*/  LEA R5, R4, R4, 0x1 ;  /* 0x0000000404057211 */ /* 0x000fca00078e08ff */
[----:B0-----:R-:W-:-:S05]  /*1190*/  IMAD.WIDE R2, R5, 0x4, R2 ;  /* 0x0000000405027825 */ /* 0x001fca00078e0202 */
[----:B------:R0:W-:Y:S04]  /*11a0*/  STG.E desc[UR14][R2.64], R15 ;  /* 0x0000000f02007986 */ /* 0x0001e8000c10190e */
[----:B------:R0:W-:Y:S04]  /*11b0*/  STG.E desc[UR14][R2.64+0x4], R14 ;  /* 0x0000040e02007986 */ /* 0x0001e8000c10190e */
[----:B------:R0:W-:Y:S02]  /*11c0*/  STG.E desc[UR14][R2.64+0x8], R16 ;  /* 0x0000081002007986 */ /* 0x0001e4000c10190e */
.L_x_13:
[----:B------:R-:W-:Y:S05]  /*11d0*/  BSYNC.RECONVERGENT B1 ;  /* 0x0000000000017941 */ /* 0x000fea0003800200 */
.L_x_12:
[----:B------:R-:W1:Y:S01]  /*11e0*/  LDCU UR10, c[0x0][0x390] ;  /* 0x00007200ff0a77ac */ /* 0x000e620008000800 */
[----:B------:R-:W-:-:S04]  /*11f0*/  IADD3 R9, PT, PT, R9, UR4, RZ ;  /* 0x0000000409097c10 */ /* 0x000fc8000fffe0ff */
[----:B-1----:R-:W-:-:S13]  /*1200*/  ISETP.GE.AND P1, PT, R9, UR10, PT ;  /* 0x0000000a09007c0c */ /* 0x002fda000bf26270 */
[----:B------:R-:W-:Y:S05]  /*1210*/  @!P1 BRA `(.L_x_20) ;  /* 0xfffffff400089947 */ /* 0x000fea000383ffff */
.L_x_11:
[----:B------:R-:W-:Y:S05]  /*1220*/  BSYNC.RECONVERGENT B0 ;  /* 0x0000000000007941 */ /* 0x000fea0003800200 */
.L_x_10:
[----:B------:R-:W1:Y:S01]  /*1230*/  LDCU UR10, c[0x0][0x394] ;  /* 0x00007280ff0a77ac */ /* 0x000e620008000800 */
[----:B------:R-:W-:-:S04]  /*1240*/  IADD3 R6, PT, PT, R6, UR5, RZ ;  /* 0x0000000506067c10 */ /* 0x000fc8000fffe0ff */
[----:B-1----:R-:W-:-:S13]  /*1250*/  ISETP.GE.AND P0, PT, R6, UR10, PT ;  /* 0x0000000a06007c0c */ /* 0x002fda000bf06270 */
[----:B------:R-:W-:Y:S05]  /*1260*/  @!P0 BRA `(.L_x_21) ;  /* 0xfffffff000d88947 */ /* 0x000fea000383ffff */
[----:B------:R-:W-:Y:S05]  /*1270*/  EXIT ;  /* 0x000000000000794d */ /* 0x000fea0003800000 */
.L_x_22:
[----:B------:R-:W-:-:S00]  /*1280*/  BRA `(.L_x_22) ;  /* 0xfffffffc00fc7947 */ /* 0x000fc0000383ffff */
[----:B------:R-:W-:-:S00]  /*1290*/  NOP ;  /* 0x0000000000007918 */ /* 0x000fc00000000000 */
        /* <DEDUP_REMOVED lines=14> */
.L_x_23:


//--------------------- .nv.shared.reserved.0     --------------------------
	.section	.nv.shared.reserved.0,"aw",@nobits
	.weak		__nv_reservedSMEM_offset_0_alias
	.size		__nv_reservedSMEM_offset_0_alias, 0, 64
	.other		__nv_reservedSMEM_offset_0_alias,@"STO_CUDA_RESERVED_SHARED STV_DEFAULT"
__nv_reservedSMEM_offset_0_alias:
	.zero		0
	.zero		64


//--------------------- .nv.constant0._Z11convolveGPUPKfPfiiS0_ii --------------------------
	.section	.nv.constant0._Z11convolveGPUPKfPfiiS0_ii,"a",@progbits
	.sectionflags	@""
	.align	4
.nv.constant0._Z11convolveGPUPKfPfiiS0_ii:
	.zero		936


//--------------------- SYMBOLS --------------------------

	.type		.nv.reservedSmem.offset0,@object
	.size		.nv.reservedSmem.offset0,0x4
